//
// Generated by NVIDIA NVVM Compiler
//
// Compiler Build ID: CL-36424714
// Cuda compilation tools, release 13.0, V13.0.88
// Based on NVVM 20.0.0
//

.version 9.0
.target sm_100
.address_size 64

	// .globl	_Z11firstKernelv

.visible .entry _Z11firstKernelv()
{


	ret;

}


// ===== COMPILED SASS (sm_100) =====

	.target	sm_100

	.elftype	@"ET_EXEC"


//--------------------- .note.nv.tkinfo           --------------------------
	.section	.note.nv.tkinfo,"",@"SHT_NOTE"
	.sectionflags	@"SHF_NOTE_NV_TKINFO"
	.tkinfo
        /*0018*/ 	.word	0x00000002
        /*0030*/ 	.string	""
        /*0030*/ 	.string	"ptxas"
        /*0030*/ 	.string	"Cuda compilation tools, release 13.0, V13.0.88"
        /*0030*/ 	.string	"Build cuda_13.0.r13.0/compiler.36424714_0"
        /*0030*/ 	.string	"-arch sm_100 -m 64 "



//--------------------- .note.nv.cuinfo           --------------------------
	.section	.note.nv.cuinfo,"",@"SHT_NOTE"
	.sectionflags	@"SHF_NOTE_NV_CUINFO"
        /*0018*/ 	.short	0x0002
        /*001a*/ 	.short	0x0064
        /*001c*/ 	.short	0x0082
	.zero		2


//--------------------- .nv.info                  --------------------------
	.section	.nv.info,"",@"SHT_CUDA_INFO"
	.align	4


	//----- nvinfo : EIATTR_REGCOUNT
	.align		4
        /*0000*/ 	.byte	0x04, 0x2f
        /*0002*/ 	.short	(.L_1 - .L_0)
	.align		4
.L_0:
        /*0004*/ 	.word	index@(_Z11firstKernelv)
        /*0008*/ 	.word	0x00000004


	//----- nvinfo : EIATTR_FRAME_SIZE
	.align		4
.L_1:
        /*000c*/ 	.byte	0x04, 0x11
        /*000e*/ 	.short	(.L_3 - .L_2)
	.align		4
.L_2:
        /*0010*/ 	.word	index@(_Z11firstKernelv)
        /*0014*/ 	.word	0x00000000


	//----- nvinfo : EIATTR_MIN_STACK_SIZE
	.align		4
.L_3:
        /*0018*/ 	.byte	0x04, 0x12
        /*001a*/ 	.short	(.L_5 - .L_4)
	.align		4
.L_4:
        /*001c*/ 	.word	index@(_Z11firstKernelv)
        /*0020*/ 	.word	0x00000000
.L_5:


//--------------------- .nv.compat                --------------------------
	.section	.nv.compat,"",@"SHT_CUDA_COMPAT_INFO"
	.align	4
        /*0000*/ 	.byte	0x02, 0x09, 0x00, 0x00, 0x02, 0x02, 0x01, 0x00, 0x02, 0x05, 0x05, 0x00, 0x03, 0x07, 0x01, 0x01
        /*0010*/ 	.byte	0x02, 0x03, 0x00, 0x00, 0x02, 0x06, 0x01, 0x00, 0x04, 0x0b, 0x08, 0x00, 0x09, 0x00, 0x00, 0x00
        /*0020*/ 	.byte	0x00, 0x00, 0x00, 0x00


//--------------------- .nv.info._Z11firstKernelv --------------------------
	.section	.nv.info._Z11firstKernelv,"",@"SHT_CUDA_INFO"
	.sectionflags	@""
	.align	4


	//----- nvinfo : EIATTR_CUDA_API_VERSION
	.align		4
        /*0000*/ 	.byte	0x04, 0x37
        /*0002*/ 	.short	(.L_7 - .L_6)
.L_6:
        /*0004*/ 	.word	0x00000082


	//----- nvinfo : EIATTR_SPARSE_MMA_MASK
	.align		4
.L_7:
        /*0008*/ 	.byte	0x03, 0x50
        /*000a*/ 	.short	0x0000


	//----- nvinfo : EIATTR_MAXREG_COUNT
	.align		4
        /*000c*/ 	.byte	0x03, 0x1b
        /*000e*/ 	.short	0x00ff


	//----- nvinfo : EIATTR_MERCURY_ISA_VERSION
	.align		4
        /*0010*/ 	.byte	0x03, 0x5f
        /*0012*/ 	.short	0x0101


	//----- nvinfo : EIATTR_VRC_CTA_INIT_COUNT
	.align		4
        /*0014*/ 	.byte	0x02, 0x4a
	.zero		1
	.zero		1


	//----- nvinfo : EIATTR_EXIT_INSTR_OFFSETS
	.align		4
        /*0018*/ 	.byte	0x04, 0x1c
        /*001a*/ 	.short	(.L_9 - .L_8)


	//   ....[0]....
.L_8:
        /*001c*/ 	.word	0x00000010


	//----- nvinfo : EIATTR_SW_WAR
	.align		4
.L_9:
        /*0020*/ 	.byte	0x04, 0x36
        /*0022*/ 	.short	(.L_11 - .L_10)
.L_10:
        /*0024*/ 	.word	0x00000008
.L_11:


//--------------------- .nv.callgraph             --------------------------
	.section	.nv.callgraph,"",@"SHT_CUDA_CALLGRAPH"
	.align	4
	.sectionentsize	8
	.align		4
        /*0000*/ 	.word	0x00000000
	.align		4
        /*0004*/ 	.word	0xffffffff
	.align		4
        /*0008*/ 	.word	0x00000000
	.align		4
        /*000c*/ 	.word	0xfffffffe
	.align		4
        /*0010*/ 	.word	0x00000000
	.align		4
        /*0014*/ 	.word	0xfffffffd
	.align		4
        /*0018*/ 	.word	0x00000000
	.align		4
        /*001c*/ 	.word	0xfffffffc


//--------------------- .text._Z11firstKernelv    --------------------------
	.section	.text._Z11firstKernelv,"ax",@progbits
	.align	128
        .global         _Z11firstKernelv
        .type           _Z11firstKernelv,@function
        .size           _Z11firstKernelv,(.L_x_1 - _Z11firstKernelv)
        .other          _Z11firstKernelv,@"STO_CUDA_ENTRY STV_DEFAULT"
_Z11firstKernelv:
.text._Z11firstKernelv:
[----:B------:R-:W-:Y:S01]  /*0000*/  LDC R1, c[0x0][0x37c] ;  /* 0x0000df00ff017b82 */ /* 0x000fe20000000800 */
[----:B------:R-:W-:Y:S05]  /*0010*/  EXIT ;  /* 0x000000000000794d */ /* 0x000fea0003800000 */
.L_x_0:
[----:B------:R-:W-:-:S00]  /*0020*/  BRA `(.L_x_0) ;  /* 0xfffffffc00fc7947 */ /* 0x000fc0000383ffff */
[----:B------:R-:W-:-:S00]  /*0030*/  NOP ;  /* 0x0000000000007918 */ /* 0x000fc00000000000 */
        /* <DEDUP_REMOVED lines=12> */
.L_x_1:


//--------------------- .nv.shared.reserved.0     --------------------------
	.section	.nv.shared.reserved.0,"aw",@nobits
	.weak		__nv_reservedSMEM_offset_0_alias
	.size		__nv_reservedSMEM_offset_0_alias, 0, 64
	.other		__nv_reservedSMEM_offset_0_alias,@"STO_CUDA_RESERVED_SHARED STV_DEFAULT"
__nv_reservedSMEM_offset_0_alias:
	.zero		0
	.zero		64


//--------------------- .nv.constant0._Z11firstKernelv --------------------------
	.section	.nv.constant0._Z11firstKernelv,"a",@progbits
	.sectionflags	@""
	.align	4
.nv.constant0._Z11firstKernelv:
	.zero		896


//--------------------- SYMBOLS --------------------------

	.type		.nv.reservedSmem.offset0,@object
	.size		.nv.reservedSmem.offset0,0x4
